//
// Generated by NVIDIA NVVM Compiler
//
// Compiler Build ID: CL-36424714
// Cuda compilation tools, release 13.0, V13.0.88
// Based on NVVM 20.0.0
//

.version 9.0
.target sm_100
.address_size 64

	// .globl	_Z6im2colPPPfS0_iiiiiii

.visible .entry _Z6im2colPPPfS0_iiiiiii(
	.param .u64 .ptr .align 1 _Z6im2colPPPfS0_iiiiiii_param_0,
	.param .u64 .ptr .align 1 _Z6im2colPPPfS0_iiiiiii_param_1,
	.param .u32 _Z6im2colPPPfS0_iiiiiii_param_2,
	.param .u32 _Z6im2colPPPfS0_iiiiiii_param_3,
	.param .u32 _Z6im2colPPPfS0_iiiiiii_param_4,
	.param .u32 _Z6im2colPPPfS0_iiiiiii_param_5,
	.param .u32 _Z6im2colPPPfS0_iiiiiii_param_6,
	.param .u32 _Z6im2colPPPfS0_iiiiiii_param_7,
	.param .u32 _Z6im2colPPPfS0_iiiiiii_param_8
)
{
	.reg .pred 	%p<15>;
	.reg .b32 	%r<66>;
	.reg .b32 	%f<32>;
	.reg .b64 	%rd<23>;

	ld.param.u64 	%rd7, [_Z6im2colPPPfS0_iiiiiii_param_0];
	ld.param.u64 	%rd8, [_Z6im2colPPPfS0_iiiiiii_param_1];
	ld.param.u32 	%r27, [_Z6im2colPPPfS0_iiiiiii_param_2];
	ld.param.u32 	%r30, [_Z6im2colPPPfS0_iiiiiii_param_5];
	ld.param.u32 	%r31, [_Z6im2colPPPfS0_iiiiiii_param_6];
	ld.param.u32 	%r33, [_Z6im2colPPPfS0_iiiiiii_param_7];
	ld.param.u32 	%r32, [_Z6im2colPPPfS0_iiiiiii_param_8];
	cvta.to.global.u64 	%rd1, %rd8;
	cvta.to.global.u64 	%rd2, %rd7;
	mov.u32 	%r34, %tid.x;
	mov.u32 	%r35, %ctaid.x;
	mov.u32 	%r36, %ntid.x;
	mad.lo.s32 	%r1, %r35, %r36, %r34;
	mul.lo.s32 	%r37, %r32, %r33;
	setp.ge.s32 	%p1, %r1, %r37;
	@%p1 bra 	$L__BB0_20;
	setp.lt.s32 	%p2, %r27, 1;
	@%p2 bra 	$L__BB0_20;
	min.s32 	%r38, %r30, %r31;
	setp.lt.s32 	%p3, %r38, 1;
	@%p3 bra 	$L__BB0_20;
	and.b32  	%r2, %r31, 15;
	and.b32  	%r3, %r31, 7;
	and.b32  	%r4, %r31, 2147483632;
	and.b32  	%r5, %r31, 3;
	add.s64 	%rd3, %rd1, 32;
	add.s64 	%rd4, %rd2, 32;
	div.s32 	%r7, %r1, %r32;
	mul.lo.s32 	%r40, %r7, %r32;
	sub.s32 	%r6, %r1, %r40;
	mul.lo.s32 	%r8, %r27, %r1;
	mov.b32 	%r58, 0;
$L__BB0_4:
	mov.b32 	%r59, 0;
	add.s32 	%r43, %r58, %r8;
$L__BB0_5:
	ld.param.u32 	%r57, [_Z6im2colPPPfS0_iiiiiii_param_4];
	ld.param.u32 	%r56, [_Z6im2colPPPfS0_iiiiiii_param_3];
	setp.lt.u32 	%p4, %r31, 16;
	mad.lo.s32 	%r44, %r43, %r30, %r59;
	mul.lo.s32 	%r11, %r44, %r31;
	mad.lo.s32 	%r45, %r58, %r56, %r7;
	add.s32 	%r46, %r45, %r59;
	mad.lo.s32 	%r12, %r46, %r57, %r6;
	mov.b32 	%r64, 0;
	@%p4 bra 	$L__BB0_8;
	and.b32  	%r47, %r31, 2147483632;
	neg.s32 	%r62, %r47;
	mov.u32 	%r60, %r12;
	mov.u32 	%r61, %r11;
$L__BB0_7:
	.pragma "nounroll";
	mul.wide.s32 	%rd9, %r61, 4;
	add.s64 	%rd10, %rd3, %rd9;
	mul.wide.s32 	%rd11, %r60, 4;
	add.s64 	%rd12, %rd4, %rd11;
	ld.global.f32 	%f1, [%rd12+-32];
	st.global.f32 	[%rd10+-32], %f1;
	ld.global.f32 	%f2, [%rd12+-28];
	st.global.f32 	[%rd10+-28], %f2;
	ld.global.f32 	%f3, [%rd12+-24];
	st.global.f32 	[%rd10+-24], %f3;
	ld.global.f32 	%f4, [%rd12+-20];
	st.global.f32 	[%rd10+-20], %f4;
	ld.global.f32 	%f5, [%rd12+-16];
	st.global.f32 	[%rd10+-16], %f5;
	ld.global.f32 	%f6, [%rd12+-12];
	st.global.f32 	[%rd10+-12], %f6;
	ld.global.f32 	%f7, [%rd12+-8];
	st.global.f32 	[%rd10+-8], %f7;
	ld.global.f32 	%f8, [%rd12+-4];
	st.global.f32 	[%rd10+-4], %f8;
	ld.global.f32 	%f9, [%rd12];
	st.global.f32 	[%rd10], %f9;
	ld.global.f32 	%f10, [%rd12+4];
	st.global.f32 	[%rd10+4], %f10;
	ld.global.f32 	%f11, [%rd12+8];
	st.global.f32 	[%rd10+8], %f11;
	ld.global.f32 	%f12, [%rd12+12];
	st.global.f32 	[%rd10+12], %f12;
	ld.global.f32 	%f13, [%rd12+16];
	st.global.f32 	[%rd10+16], %f13;
	ld.global.f32 	%f14, [%rd12+20];
	st.global.f32 	[%rd10+20], %f14;
	ld.global.f32 	%f15, [%rd12+24];
	st.global.f32 	[%rd10+24], %f15;
	ld.global.f32 	%f16, [%rd12+28];
	st.global.f32 	[%rd10+28], %f16;
	add.s32 	%r62, %r62, 16;
	add.s32 	%r61, %r61, 16;
	add.s32 	%r60, %r60, 16;
	setp.ne.s32 	%p5, %r62, 0;
	mov.u32 	%r64, %r4;
	@%p5 bra 	$L__BB0_7;
$L__BB0_8:
	setp.eq.s32 	%p6, %r2, 0;
	@%p6 bra 	$L__BB0_18;
	add.s32 	%r48, %r2, -1;
	setp.lt.u32 	%p7, %r48, 7;
	@%p7 bra 	$L__BB0_11;
	add.s32 	%r49, %r64, %r11;
	add.s32 	%r50, %r12, %r64;
	mul.wide.s32 	%rd13, %r50, 4;
	add.s64 	%rd14, %rd2, %rd13;
	ld.global.f32 	%f17, [%rd14];
	mul.wide.s32 	%rd15, %r49, 4;
	add.s64 	%rd16, %rd1, %rd15;
	st.global.f32 	[%rd16], %f17;
	ld.global.f32 	%f18, [%rd14+4];
	st.global.f32 	[%rd16+4], %f18;
	ld.global.f32 	%f19, [%rd14+8];
	st.global.f32 	[%rd16+8], %f19;
	ld.global.f32 	%f20, [%rd14+12];
	st.global.f32 	[%rd16+12], %f20;
	ld.global.f32 	%f21, [%rd14+16];
	st.global.f32 	[%rd16+16], %f21;
	ld.global.f32 	%f22, [%rd14+20];
	st.global.f32 	[%rd16+20], %f22;
	ld.global.f32 	%f23, [%rd14+24];
	st.global.f32 	[%rd16+24], %f23;
	ld.global.f32 	%f24, [%rd14+28];
	st.global.f32 	[%rd16+28], %f24;
	add.s32 	%r64, %r64, 8;
$L__BB0_11:
	setp.eq.s32 	%p8, %r3, 0;
	@%p8 bra 	$L__BB0_18;
	add.s32 	%r51, %r3, -1;
	setp.lt.u32 	%p9, %r51, 3;
	@%p9 bra 	$L__BB0_14;
	add.s32 	%r52, %r64, %r11;
	add.s32 	%r53, %r12, %r64;
	mul.wide.s32 	%rd17, %r53, 4;
	add.s64 	%rd18, %rd2, %rd17;
	ld.global.f32 	%f25, [%rd18];
	mul.wide.s32 	%rd19, %r52, 4;
	add.s64 	%rd20, %rd1, %rd19;
	st.global.f32 	[%rd20], %f25;
	ld.global.f32 	%f26, [%rd18+4];
	st.global.f32 	[%rd20+4], %f26;
	ld.global.f32 	%f27, [%rd18+8];
	st.global.f32 	[%rd20+8], %f27;
	ld.global.f32 	%f28, [%rd18+12];
	st.global.f32 	[%rd20+12], %f28;
	add.s32 	%r64, %r64, 4;
$L__BB0_14:
	setp.eq.s32 	%p10, %r5, 0;
	@%p10 bra 	$L__BB0_18;
	setp.eq.s32 	%p11, %r5, 1;
	add.s32 	%r54, %r64, %r11;
	add.s32 	%r55, %r12, %r64;
	mul.wide.s32 	%rd21, %r55, 4;
	add.s64 	%rd5, %rd2, %rd21;
	ld.global.f32 	%f29, [%rd5];
	mul.wide.s32 	%rd22, %r54, 4;
	add.s64 	%rd6, %rd1, %rd22;
	st.global.f32 	[%rd6], %f29;
	@%p11 bra 	$L__BB0_18;
	setp.eq.s32 	%p12, %r5, 2;
	ld.global.f32 	%f30, [%rd5+4];
	st.global.f32 	[%rd6+4], %f30;
	@%p12 bra 	$L__BB0_18;
	ld.global.f32 	%f31, [%rd5+8];
	st.global.f32 	[%rd6+8], %f31;
$L__BB0_18:
	add.s32 	%r59, %r59, 1;
	setp.ne.s32 	%p13, %r59, %r30;
	@%p13 bra 	$L__BB0_5;
	add.s32 	%r58, %r58, 1;
	setp.ne.s32 	%p14, %r58, %r27;
	@%p14 bra 	$L__BB0_4;
$L__BB0_20:
	ret;

}


// ===== COMPILED SASS (sm_100) =====

	.target	sm_100

	.elftype	@"ET_EXEC"


//--------------------- .note.nv.tkinfo           --------------------------
	.section	.note.nv.tkinfo,"",@"SHT_NOTE"
	.sectionflags	@"SHF_NOTE_NV_TKINFO"
	.tkinfo
        /*0018*/ 	.word	0x00000002
        /*0030*/ 	.string	""
        /*0030*/ 	.string	"ptxas"
        /*0030*/ 	.string	"Cuda compilation tools, release 13.0, V13.0.88"
        /*0030*/ 	.string	"Build cuda_13.0.r13.0/compiler.36424714_0"
        /*0030*/ 	.string	"-arch sm_100 -m 64 "



//--------------------- .note.nv.cuinfo           --------------------------
	.section	.note.nv.cuinfo,"",@"SHT_NOTE"
	.sectionflags	@"SHF_NOTE_NV_CUINFO"
        /*0018*/ 	.short	0x0002
        /*001a*/ 	.short	0x0064
        /*001c*/ 	.short	0x0082
	.zero		2


//--------------------- .nv.info                  --------------------------
	.section	.nv.info,"",@"SHT_CUDA_INFO"
	.align	4


	//----- nvinfo : EIATTR_REGCOUNT
	.align		4
        /*0000*/ 	.byte	0x04, 0x2f
        /*0002*/ 	.short	(.L_1 - .L_0)
	.align		4
.L_0:
        /*0004*/ 	.word	index@(_Z6im2colPPPfS0_iiiiiii)
        /*0008*/ 	.word	0x0000001e


	//----- nvinfo : EIATTR_FRAME_SIZE
	.align		4
.L_1:
        /*000c*/ 	.byte	0x04, 0x11
        /*000e*/ 	.short	(.L_3 - .L_2)
	.align		4
.L_2:
        /*0010*/ 	.word	index@(_Z6im2colPPPfS0_iiiiiii)
        /*0014*/ 	.word	0x00000000


	//----- nvinfo : EIATTR_MIN_STACK_SIZE
	.align		4
.L_3:
        /*0018*/ 	.byte	0x04, 0x12
        /*001a*/ 	.short	(.L_5 - .L_4)
	.align		4
.L_4:
        /*001c*/ 	.word	index@(_Z6im2colPPPfS0_iiiiiii)
        /*0020*/ 	.word	0x00000000
.L_5:


//--------------------- .nv.compat                --------------------------
	.section	.nv.compat,"",@"SHT_CUDA_COMPAT_INFO"
	.align	4
        /*0000*/ 	.byte	0x02, 0x09, 0x00, 0x00, 0x02, 0x02, 0x01, 0x00, 0x02, 0x05, 0x05, 0x00, 0x03, 0x07, 0x01, 0x01
        /*0010*/ 	.byte	0x02, 0x03, 0x00, 0x00, 0x02, 0x06, 0x01, 0x00, 0x04, 0x0b, 0x08, 0x00, 0x09, 0x00, 0x00, 0x00
        /*0020*/ 	.byte	0x00, 0x00, 0x00, 0x00


//--------------------- .nv.info._Z6im2colPPPfS0_iiiiiii --------------------------
	.section	.nv.info._Z6im2colPPPfS0_iiiiiii,"",@"SHT_CUDA_INFO"
	.sectionflags	@""
	.align	4


	//----- nvinfo : EIATTR_CUDA_API_VERSION
	.align		4
        /*0000*/ 	.byte	0x04, 0x37
        /*0002*/ 	.short	(.L_7 - .L_6)
.L_6:
        /*0004*/ 	.word	0x00000082


	//----- nvinfo : EIATTR_KPARAM_INFO
	.align		4
.L_7:
        /*0008*/ 	.byte	0x04, 0x17
        /*000a*/ 	.short	(.L_9 - .L_8)
.L_8:
        /*000c*/ 	.word	0x00000000
        /*0010*/ 	.short	0x0008
        /*0012*/ 	.short	0x0028
        /*0014*/ 	.byte	0x00, 0xf0, 0x11, 0x00


	//----- nvinfo : EIATTR_KPARAM_INFO
	.align		4
.L_9:
        /*0018*/ 	.byte	0x04, 0x17
        /*001a*/ 	.short	(.L_11 - .L_10)
.L_10:
        /*001c*/ 	.word	0x00000000
        /*0020*/ 	.short	0x0007
        /*0022*/ 	.short	0x0024
        /*0024*/ 	.byte	0x00, 0xf0, 0x11, 0x00


	//----- nvinfo : EIATTR_KPARAM_INFO
	.align		4
.L_11:
        /*0028*/ 	.byte	0x04, 0x17
        /*002a*/ 	.short	(.L_13 - .L_12)
.L_12:
        /*002c*/ 	.word	0x00000000
        /*0030*/ 	.short	0x0006
        /*0032*/ 	.short	0x0020
        /*0034*/ 	.byte	0x00, 0xf0, 0x11, 0x00


	//----- nvinfo : EIATTR_KPARAM_INFO
	.align		4
.L_13:
        /*0038*/ 	.byte	0x04, 0x17
        /*003a*/ 	.short	(.L_15 - .L_14)
.L_14:
        /*003c*/ 	.word	0x00000000
        /*0040*/ 	.short	0x0005
        /*0042*/ 	.short	0x001c
        /*0044*/ 	.byte	0x00, 0xf0, 0x11, 0x00


	//----- nvinfo : EIATTR_KPARAM_INFO
	.align		4
.L_15:
        /*0048*/ 	.byte	0x04, 0x17
        /*004a*/ 	.short	(.L_17 - .L_16)
.L_16:
        /*004c*/ 	.word	0x00000000
        /*0050*/ 	.short	0x0004
        /*0052*/ 	.short	0x0018
        /*0054*/ 	.byte	0x00, 0xf0, 0x11, 0x00


	//----- nvinfo : EIATTR_KPARAM_INFO
	.align		4
.L_17:
        /*0058*/ 	.byte	0x04, 0x17
        /*005a*/ 	.short	(.L_19 - .L_18)
.L_18:
        /*005c*/ 	.word	0x00000000
        /*0060*/ 	.short	0x0003
        /*0062*/ 	.short	0x0014
        /*0064*/ 	.byte	0x00, 0xf0, 0x11, 0x00


	//----- nvinfo : EIATTR_KPARAM_INFO
	.align		4
.L_19:
        /*0068*/ 	.byte	0x04, 0x17
        /*006a*/ 	.short	(.L_21 - .L_20)
.L_20:
        /*006c*/ 	.word	0x00000000
        /*0070*/ 	.short	0x0002
        /*0072*/ 	.short	0x0010
        /*0074*/ 	.byte	0x00, 0xf0, 0x11, 0x00


	//----- nvinfo : EIATTR_KPARAM_INFO
	.align		4
.L_21:
        /*0078*/ 	.byte	0x04, 0x17
        /*007a*/ 	.short	(.L_23 - .L_22)
.L_22:
        /*007c*/ 	.word	0x00000000
        /*0080*/ 	.short	0x0001
        /*0082*/ 	.short	0x0008
        /*0084*/ 	.byte	0x00, 0xf5, 0x21, 0x00


	//----- nvinfo : EIATTR_KPARAM_INFO
	.align		4
.L_23:
        /*0088*/ 	.byte	0x04, 0x17
        /*008a*/ 	.short	(.L_25 - .L_24)
.L_24:
        /*008c*/ 	.word	0x00000000
        /*0090*/ 	.short	0x0000
        /*0092*/ 	.short	0x0000
        /*0094*/ 	.byte	0x00, 0xf5, 0x21, 0x00


	//----- nvinfo : EIATTR_SPARSE_MMA_MASK
	.align		4
.L_25:
        /*0098*/ 	.byte	0x03, 0x50
        /*009a*/ 	.short	0x0000


	//----- nvinfo : EIATTR_MAXREG_COUNT
	.align		4
        /*009c*/ 	.byte	0x03, 0x1b
        /*009e*/ 	.short	0x00ff


	//----- nvinfo : EIATTR_MERCURY_ISA_VERSION
	.align		4
        /*00a0*/ 	.byte	0x03, 0x5f
        /*00a2*/ 	.short	0x0101


	//----- nvinfo : EIATTR_VRC_CTA_INIT_COUNT
	.align		4
        /*00a4*/ 	.byte	0x02, 0x4a
	.zero		1
	.zero		1


	//----- nvinfo : EIATTR_EXIT_INSTR_OFFSETS
	.align		4
        /*00a8*/ 	.byte	0x04, 0x1c
        /*00aa*/ 	.short	(.L_27 - .L_26)


	//   ....[0]....
.L_26:
        /*00ac*/ 	.word	0x00000090


	//   ....[1]....
        /*00b0*/ 	.word	0x000000c0


	//   ....[2]....
        /*00b4*/ 	.word	0x00000110


	//   ....[3]....
        /*00b8*/ 	.word	0x00000bc0


	//----- nvinfo : EIATTR_CBANK_PARAM_SIZE
	.align		4
.L_27:
        /*00bc*/ 	.byte	0x03, 0x19
        /*00be*/ 	.short	0x002c


	//----- nvinfo : EIATTR_PARAM_CBANK
	.align		4
        /*00c0*/ 	.byte	0x04, 0x0a
        /*00c2*/ 	.short	(.L_29 - .L_28)
	.align		4
.L_28:
        /*00c4*/ 	.word	index@(.nv.constant0._Z6im2colPPPfS0_iiiiiii)
        /*00c8*/ 	.short	0x0380
        /*00ca*/ 	.short	0x002c


	//----- nvinfo : EIATTR_SW_WAR
	.align		4
.L_29:
        /*00cc*/ 	.byte	0x04, 0x36
        /*00ce*/ 	.short	(.L_31 - .L_30)
.L_30:
        /*00d0*/ 	.word	0x00000008
.L_31:


//--------------------- .nv.callgraph             --------------------------
	.section	.nv.callgraph,"",@"SHT_CUDA_CALLGRAPH"
	.align	4
	.sectionentsize	8
	.align		4
        /*0000*/ 	.word	0x00000000
	.align		4
        /*0004*/ 	.word	0xffffffff
	.align		4
        /*0008*/ 	.word	0x00000000
	.align		4
        /*000c*/ 	.word	0xfffffffe
	.align		4
        /*0010*/ 	.word	0x00000000
	.align		4
        /*0014*/ 	.word	0xfffffffd
	.align		4
        /*0018*/ 	.word	0x00000000
	.align		4
        /*001c*/ 	.word	0xfffffffc


//--------------------- .text._Z6im2colPPPfS0_iiiiiii --------------------------
	.section	.text._Z6im2colPPPfS0_iiiiiii,"ax",@progbits
	.align	128
        .global         _Z6im2colPPPfS0_iiiiiii
        .type           _Z6im2colPPPfS0_iiiiiii,@function
        .size           _Z6im2colPPPfS0_iiiiiii,(.L_x_8 - _Z6im2colPPPfS0_iiiiiii)
        .other          _Z6im2colPPPfS0_iiiiiii,@"STO_CUDA_ENTRY STV_DEFAULT"
_Z6im2colPPPfS0_iiiiiii:
.text._Z6im2colPPPfS0_iiiiiii:
[----:B------:R-:W-:Y:S01]  /*0000*/  LDC R1, c[0x0][0x37c] ;  /* 0x0000df00ff017b82 */ /* 0x000fe20000000800 */
[----:B------:R-:W0:Y:S07]  /*0010*/  S2R R0, SR_TID.X ;  /* 0x0000000000007919 */ /* 0x000e2e0000002100 */
[----:B------:R-:W0:Y:S01]  /*0020*/  S2UR UR4, SR_CTAID.X ;  /* 0x00000000000479c3 */ /* 0x000e220000002500 */
[----:B------:R-:W1:Y:S07]  /*0030*/  LDCU UR5, c[0x0][0x3a4] ;  /* 0x00007480ff0577ac */ /* 0x000e6e0008000800 */
[----:B------:R-:W0:Y:S08]  /*0040*/  LDC R3, c[0x0][0x360] ;  /* 0x0000d800ff037b82 */ /* 0x000e300000000800 */
[----:B------:R-:W1:Y:S01]  /*0050*/  LDC R5, c[0x0][0x3a8] ;  /* 0x0000ea00ff057b82 */ /* 0x000e620000000800 */
[----:B0-----:R-:W-:-:S02]  /*0060*/  IMAD R0, R3, UR4, R0 ;  /* 0x0000000403007c24 */ /* 0x001fc4000f8e0200 */
[----:B-1----:R-:W-:-:S05]  /*0070*/  IMAD R3, R5, UR5, RZ ;  /* 0x0000000505037c24 */ /* 0x002fca000f8e02ff */
[----:B------:R-:W-:-:S13]  /*0080*/  ISETP.GE.AND P0, PT, R0, R3, PT ;  /* 0x000000030000720c */ /* 0x000fda0003f06270 */
[----:B------:R-:W-:Y:S05]  /*0090*/  @P0 EXIT ;  /* 0x000000000000094d */ /* 0x000fea0003800000 */
[----:B------:R-:W0:Y:S02]  /*00a0*/  LDC R2, c[0x0][0x390] ;  /* 0x0000e400ff027b82 */ /* 0x000e240000000800 */
[----:B0-----:R-:W-:-:S13]  /*00b0*/  ISETP.GE.AND P0, PT, R2, 0x1, PT ;  /* 0x000000010200780c */ /* 0x001fda0003f06270 */
[----:B------:R-:W-:Y:S05]  /*00c0*/  @!P0 EXIT ;  /* 0x000000000000894d */ /* 0x000fea0003800000 */
[----:B------:R-:W0:Y:S01]  /*00d0*/  LDC R6, c[0x0][0x3a0] ;  /* 0x0000e800ff067b82 */ /* 0x000e220000000800 */
[----:B------:R-:W0:Y:S02]  /*00e0*/  LDCU UR4, c[0x0][0x39c] ;  /* 0x00007380ff0477ac */ /* 0x000e240008000800 */
[----:B0-----:R-:W-:-:S04]  /*00f0*/  VIMNMX R2, PT, PT, R6, UR4, PT ;  /* 0x0000000406027c48 */ /* 0x001fc8000bfe0100 */
[----:B------:R-:W-:-:S13]  /*0100*/  ISETP.GE.AND P0, PT, R2, 0x1, PT ;  /* 0x000000010200780c */ /* 0x000fda0003f06270 */
[----:B------:R-:W-:Y:S05]  /*0110*/  @!P0 EXIT ;  /* 0x000000000000894d */ /* 0x000fea0003800000 */
[----:B------:R-:W-:Y:S01]  /*0120*/  IABS R8, R5 ;  /* 0x0000000500087213 */ /* 0x000fe20000000000 */
[----:B------:R-:W0:Y:S01]  /*0130*/  LDCU.128 UR12, c[0x0][0x380] ;  /* 0x00007000ff0c77ac */ /* 0x000e220008000c00 */
[----:B------:R-:W-:Y:S02]  /*0140*/  IABS R9, R0 ;  /* 0x0000000000097213 */ /* 0x000fe40000000000 */
[----:B------:R-:W1:Y:S01]  /*0150*/  I2F.RP R4, R8 ;  /* 0x0000000800047306 */ /* 0x000e620000209400 */
[C---:B------:R-:W-:Y:S01]  /*0160*/  LOP3.LUT R14, R6.reuse, 0xf, RZ, 0xc0, !PT ;  /* 0x0000000f060e7812 */ /* 0x040fe200078ec0ff */
[----:B------:R-:W2:Y:S01]  /*0170*/  LDCU.64 UR16, c[0x0][0x358] ;  /* 0x00006b00ff1077ac */ /* 0x000ea20008000a00 */
[----:B------:R-:W-:Y:S01]  /*0180*/  LOP3.LUT R15, R6, 0x7, RZ, 0xc0, !PT ;  /* 0x00000007060f7812 */ /* 0x000fe200078ec0ff */
[----:B------:R-:W-:-:S04]  /*0190*/  UMOV UR4, URZ ;  /* 0x000000ff00047c82 */ /* 0x000fc80008000000 */
[----:B-1----:R-:W1:Y:S01]  /*01a0*/  MUFU.RCP R4, R4 ;  /* 0x0000000400047308 */ /* 0x002e620000001000 */
[----:B0-----:R-:W-:Y:S02]  /*01b0*/  UIADD3 UR9, UP0, UPT, UR14, 0x20, URZ ;  /* 0x000000200e097890 */ /* 0x001fe4000ff1e0ff */
[----:B------:R-:W-:Y:S02]  /*01c0*/  UIADD3 UR7, UP1, UPT, UR12, 0x20, URZ ;  /* 0x000000200c077890 */ /* 0x000fe4000ff3e0ff */
[----:B------:R-:W-:Y:S02]  /*01d0*/  UIADD3.X UR10, UPT, UPT, URZ, UR15, URZ, UP0, !UPT ;  /* 0x0000000fff0a7290 */ /* 0x000fe400087fe4ff */
[----:B------:R-:W-:Y:S01]  /*01e0*/  UIADD3.X UR8, UPT, UPT, URZ, UR13, URZ, UP1, !UPT ;  /* 0x0000000dff087290 */ /* 0x000fe20008ffe4ff */
[----:B-1----:R-:W-:Y:S01]  /*01f0*/  VIADD R2, R4, 0xffffffe ;  /* 0x0ffffffe04027836 */ /* 0x002fe20000000000 */
[----:B------:R-:W-:-:S03]  /*0200*/  LOP3.LUT R4, R6, 0x3, RZ, 0xc0, !PT ;  /* 0x0000000306047812 */ /* 0x000fc600078ec0ff */
[----:B------:R0:W1:Y:S02]  /*0210*/  F2I.FTZ.U32.TRUNC.NTZ R3, R2 ;  /* 0x0000000200037305 */ /* 0x000064000021f000 */
[----:B0-----:R-:W-:Y:S02]  /*0220*/  HFMA2 R2, -RZ, RZ, 0, 0 ;  /* 0x00000000ff027431 */ /* 0x001fe400000001ff */
[----:B-1----:R-:W-:-:S04]  /*0230*/  IMAD.MOV R7, RZ, RZ, -R3 ;  /* 0x000000ffff077224 */ /* 0x002fc800078e0a03 */
[----:B------:R-:W-:-:S04]  /*0240*/  IMAD R7, R7, R8, RZ ;  /* 0x0000000807077224 */ /* 0x000fc800078e02ff */
[----:B------:R-:W-:-:S04]  /*0250*/  IMAD.HI.U32 R3, R3, R7, R2 ;  /* 0x0000000703037227 */ /* 0x000fc800078e0002 */
[----:B------:R-:W-:-:S04]  /*0260*/  IMAD.MOV.U32 R7, RZ, RZ, R9 ;  /* 0x000000ffff077224 */ /* 0x000fc800078e0009 */
[----:B------:R-:W-:-:S05]  /*0270*/  IMAD.HI.U32 R2, R3, R7, RZ ;  /* 0x0000000703027227 */ /* 0x000fca00078e00ff */
[----:B------:R-:W-:-:S05]  /*0280*/  IADD3 R3, PT, PT, -R2, RZ, RZ ;  /* 0x000000ff02037210 */ /* 0x000fca0007ffe1ff */
[----:B------:R-:W-:-:S05]  /*0290*/  IMAD R3, R8, R3, R7 ;  /* 0x0000000308037224 */ /* 0x000fca00078e0207 */
[----:B------:R-:W-:-:S13]  /*02a0*/  ISETP.GT.U32.AND P2, PT, R8, R3, PT ;  /* 0x000000030800720c */ /* 0x000fda0003f44070 */
[----:B------:R-:W-:Y:S01]  /*02b0*/  @!P2 IMAD.IADD R3, R3, 0x1, -R8 ;  /* 0x000000010303a824 */ /* 0x000fe200078e0a08 */
[----:B------:R-:W-:Y:S02]  /*02c0*/  @!P2 IADD3 R2, PT, PT, R2, 0x1, RZ ;  /* 0x000000010202a810 */ /* 0x000fe40007ffe0ff */
[----:B------:R-:W-:Y:S02]  /*02d0*/  ISETP.NE.AND P2, PT, R5, RZ, PT ;  /* 0x000000ff0500720c */ /* 0x000fe40003f45270 */
[----:B------:R-:W-:Y:S02]  /*02e0*/  ISETP.GE.U32.AND P0, PT, R3, R8, PT ;  /* 0x000000080300720c */ /* 0x000fe40003f06070 */
[----:B------:R-:W-:-:S04]  /*02f0*/  LOP3.LUT R3, R0, R5, RZ, 0x3c, !PT ;  /* 0x0000000500037212 */ /* 0x000fc800078e3cff */
[----:B------:R-:W-:-:S07]  /*0300*/  ISETP.GE.AND P1, PT, R3, RZ, PT ;  /* 0x000000ff0300720c */ /* 0x000fce0003f26270 */
[----:B------:R-:W-:-:S06]  /*0310*/  @P0 VIADD R2, R2, 0x1 ;  /* 0x0000000102020836 */ /* 0x000fcc0000000000 */
[----:B------:R-:W-:Y:S02]  /*0320*/  @!P1 IADD3 R2, PT, PT, -R2, RZ, RZ ;  /* 0x000000ff02029210 */ /* 0x000fe40007ffe1ff */
[----:B------:R-:W-:-:S05]  /*0330*/  @!P2 LOP3.LUT R2, RZ, R5, RZ, 0x33, !PT ;  /* 0x00000005ff02a212 */ /* 0x000fca00078e33ff */
[----:B------:R-:W-:-:S04]  /*0340*/  IMAD.MOV R3, RZ, RZ, -R2 ;  /* 0x000000ffff037224 */ /* 0x000fc800078e0a02 */
[----:B--2---:R-:W-:-:S07]  /*0350*/  IMAD R3, R5, R3, R0 ;  /* 0x0000000305037224 */ /* 0x004fce00078e0200 */
.L_x_6:
[----:B01-3--:R-:W0:Y:S01]  /*0360*/  LDC R5, c[0x0][0x390] ;  /* 0x0000e400ff057b82 */ /* 0x00be220000000800 */
[----:B------:R-:W-:Y:S01]  /*0370*/  UMOV UR5, URZ ;  /* 0x000000ff00057c82 */ /* 0x000fe20008000000 */
[----:B0-2-4-:R-:W-:-:S07]  /*0380*/  IMAD R6, R0, R5, UR4 ;  /* 0x0000000400067e24 */ /* 0x015fce000f8e0205 */
.L_x_5:
[----:B01-3--:R-:W0:Y:S01]  /*0390*/  LDC R5, c[0x0][0x394] ;  /* 0x0000e500ff057b82 */ /* 0x00be220000000800 */
[----:B------:R-:W1:Y:S01]  /*03a0*/  LDCU UR11, c[0x0][0x3a0] ;  /* 0x00007400ff0b77ac */ /* 0x000e620008000800 */
[----:B------:R-:W-:-:S06]  /*03b0*/  UMOV UR6, URZ ;  /* 0x000000ff00067c82 */ /* 0x000fcc0008000000 */
[----:B--2---:R-:W2:Y:S01]  /*03c0*/  LDC.64 R8, c[0x0][0x398] ;  /* 0x0000e600ff087b82 */ /* 0x004ea20000000a00 */
[----:B-1----:R-:W-:Y:S01]  /*03d0*/  UISETP.GE.U32.AND UP0, UPT, UR11, 0x10, UPT ;  /* 0x000000100b00788c */ /* 0x002fe2000bf06070 */
[----:B0-----:R-:W-:-:S05]  /*03e0*/  IMAD R5, R5, UR4, R2 ;  /* 0x0000000405057c24 */ /* 0x001fca000f8e0202 */
[----:B------:R-:W-:Y:S01]  /*03f0*/  IADD3 R5, PT, PT, R5, UR5, RZ ;  /* 0x0000000505057c10 */ /* 0x000fe2000fffe0ff */
[----:B--2---:R-:W-:Y:S01]  /*0400*/  IMAD R7, R6, R9, UR5 ;  /* 0x0000000506077e24 */ /* 0x004fe2000f8e0209 */
[----:B------:R-:W-:-:S03]  /*0410*/  UIADD3 UR5, UPT, UPT, UR5, 0x1, URZ ;  /* 0x0000000105057890 */ /* 0x000fc6000fffe0ff */
[----:B------:R-:W-:Y:S02]  /*0420*/  IMAD R5, R5, R8, R3 ;  /* 0x0000000805057224 */ /* 0x000fe400078e0203 */
[----:B------:R-:W-:Y:S01]  /*0430*/  IMAD R7, R7, UR11, RZ ;  /* 0x0000000b07077c24 */ /* 0x000fe2000f8e02ff */
[----:B------:R-:W-:Y:S01]  /*0440*/  ISETP.NE.AND P0, PT, R9, UR5, PT ;  /* 0x0000000509007c0c */ /* 0x000fe2000bf05270 */
[----:B----4-:R-:W-:-:S12]  /*0450*/  BRA.U !UP0, `(.L_x_0) ;  /* 0x0000000108bc7547 */ /* 0x010fd8000b800000 */
[----:B------:R-:W-:Y:S01]  /*0460*/  ULOP3.LUT UR6, UR11, 0x7ffffff0, URZ, 0xc0, !UPT ;  /* 0x7ffffff00b067892 */ /* 0x000fe2000f8ec0ff */
[----:B------:R-:W-:Y:S01]  /*0470*/  IMAD.MOV.U32 R12, RZ, RZ, R5 ;  /* 0x000000ffff0c7224 */ /* 0x000fe200078e0005 */
[----:B------:R-:W-:Y:S02]  /*0480*/  MOV R13, R7 ;  /* 0x00000007000d7202 */ /* 0x000fe40000000f00 */
[----:B------:R-:W-:-:S12]  /*0490*/  UIADD3 UR11, UPT, UPT, -UR6, URZ, URZ ;  /* 0x000000ff060b7290 */ /* 0x000fd8000fffe1ff */
.L_x_1:
[----:B------:R-:W-:Y:S01]  /*04a0*/  MOV R9, UR8 ;  /* 0x0000000800097c02 */ /* 0x000fe20008000f00 */
[----:B------:R-:W-:-:S04]  /*04b0*/  IMAD.U32 R8, RZ, RZ, UR7 ;  /* 0x00000007ff087e24 */ /* 0x000fc8000f8e00ff */
[----:B------:R-:W-:-:S05]  /*04c0*/  IMAD.WIDE R8, R12, 0x4, R8 ;  /* 0x000000040c087825 */ /* 0x000fca00078e0208 */
[----:B----4-:R-:W2:Y:S01]  /*04d0*/  LDG.E R17, desc[UR16][R8.64+-0x20] ;  /* 0xffffe01008117981 */ /* 0x010ea2000c1e1900 */
[----:B------:R-:W-:Y:S01]  /*04e0*/  MOV R11, UR10 ;  /* 0x0000000a000b7c02 */ /* 0x000fe20008000f00 */
[----:B------:R-:W-:-:S04]  /*04f0*/  IMAD.U32 R10, RZ, RZ, UR9 ;  /* 0x00000009ff0a7e24 */ /* 0x000fc8000f8e00ff */
[----:B------:R-:W-:-:S05]  /*0500*/  IMAD.WIDE R10, R13, 0x4, R10 ;  /* 0x000000040d0a7825 */ /* 0x000fca00078e020a */
[----:B--2---:R0:W-:Y:S04]  /*0510*/  STG.E desc[UR16][R10.64+-0x20], R17 ;  /* 0xffffe0110a007986 */ /* 0x0041e8000c101910 */
[----:B------:R-:W2:Y:S04]  /*0520*/  LDG.E R19, desc[UR16][R8.64+-0x1c] ;  /* 0xffffe41008137981 */ /* 0x000ea8000c1e1900 */
[----:B--2---:R1:W-:Y:S04]  /*0530*/  STG.E desc[UR16][R10.64+-0x1c], R19 ;  /* 0xffffe4130a007986 */ /* 0x0043e8000c101910 */
[----:B------:R-:W2:Y:S04]  /*0540*/  LDG.E R21, desc[UR16][R8.64+-0x18] ;  /* 0xffffe81008157981 */ /* 0x000ea8000c1e1900 */
[----:B--2---:R2:W-:Y:S04]  /*0550*/  STG.E desc[UR16][R10.64+-0x18], R21 ;  /* 0xffffe8150a007986 */ /* 0x0045e8000c101910 */
[----:B------:R-:W3:Y:S04]  /*0560*/  LDG.E R23, desc[UR16][R8.64+-0x14] ;  /* 0xffffec1008177981 */ /* 0x000ee8000c1e1900 */
[----:B---3--:R3:W-:Y:S04]  /*0570*/  STG.E desc[UR16][R10.64+-0x14], R23 ;  /* 0xffffec170a007986 */ /* 0x0087e8000c101910 */
[----:B------:R-:W4:Y:S04]  /*0580*/  LDG.E R25, desc[UR16][R8.64+-0x10] ;  /* 0xfffff01008197981 */ /* 0x000f28000c1e1900 */
[----:B----4-:R4:W-:Y:S04]  /*0590*/  STG.E desc[UR16][R10.64+-0x10], R25 ;  /* 0xfffff0190a007986 */ /* 0x0109e8000c101910 */
[----:B------:R-:W5:Y:S04]  /*05a0*/  LDG.E R27, desc[UR16][R8.64+-0xc] ;  /* 0xfffff410081b7981 */ /* 0x000f68000c1e1900 */
[----:B-----5:R5:W-:Y:S04]  /*05b0*/  STG.E desc[UR16][R10.64+-0xc], R27 ;  /* 0xfffff41b0a007986 */ /* 0x020be8000c101910 */
[----:B0-----:R-:W2:Y:S04]  /*05c0*/  LDG.E R17, desc[UR16][R8.64+-0x8] ;  /* 0xfffff81008117981 */ /* 0x001ea8000c1e1900 */
[----:B--2---:R0:W-:Y:S04]  /*05d0*/  STG.E desc[UR16][R10.64+-0x8], R17 ;  /* 0xfffff8110a007986 */ /* 0x0041e8000c101910 */
[----:B-1----:R-:W2:Y:S04]  /*05e0*/  LDG.E R19, desc[UR16][R8.64+-0x4] ;  /* 0xfffffc1008137981 */ /* 0x002ea8000c1e1900 */
[----:B--2---:R1:W-:Y:S04]  /*05f0*/  STG.E desc[UR16][R10.64+-0x4], R19 ;  /* 0xfffffc130a007986 */ /* 0x0043e8000c101910 */
[----:B------:R-:W2:Y:S04]  /*0600*/  LDG.E R21, desc[UR16][R8.64] ;  /* 0x0000001008157981 */ /* 0x000ea8000c1e1900 */
[----:B--2---:R2:W-:Y:S04]  /*0610*/  STG.E desc[UR16][R10.64], R21 ;  /* 0x000000150a007986 */ /* 0x0045e8000c101910 */
[----:B---3--:R-:W3:Y:S04]  /*0620*/  LDG.E R23, desc[UR16][R8.64+0x4] ;  /* 0x0000041008177981 */ /* 0x008ee8000c1e1900 */
[----:B---3--:R3:W-:Y:S04]  /*0630*/  STG.E desc[UR16][R10.64+0x4], R23 ;  /* 0x000004170a007986 */ /* 0x0087e8000c101910 */
[----:B----4-:R-:W4:Y:S04]  /*0640*/  LDG.E R25, desc[UR16][R8.64+0x8] ;  /* 0x0000081008197981 */ /* 0x010f28000c1e1900 */
[----:B----4-:R4:W-:Y:S04]  /*0650*/  STG.E desc[UR16][R10.64+0x8], R25 ;  /* 0x000008190a007986 */ /* 0x0109e8000c101910 */
[----:B-----5:R-:W5:Y:S04]  /*0660*/  LDG.E R27, desc[UR16][R8.64+0xc] ;  /* 0x00000c10081b7981 */ /* 0x020f68000c1e1900 */
[----:B-----5:R4:W-:Y:S04]  /*0670*/  STG.E desc[UR16][R10.64+0xc], R27 ;  /* 0x00000c1b0a007986 */ /* 0x0209e8000c101910 */
[----:B0-----:R-:W5:Y:S04]  /*0680*/  LDG.E R17, desc[UR16][R8.64+0x10] ;  /* 0x0000101008117981 */ /* 0x001f68000c1e1900 */
[----:B-----5:R4:W-:Y:S04]  /*0690*/  STG.E desc[UR16][R10.64+0x10], R17 ;  /* 0x000010110a007986 */ /* 0x0209e8000c101910 */
[----:B-1----:R-:W5:Y:S04]  /*06a0*/  LDG.E R19, desc[UR16][R8.64+0x14] ;  /* 0x0000141008137981 */ /* 0x002f68000c1e1900 */
[----:B-----5:R4:W-:Y:S04]  /*06b0*/  STG.E desc[UR16][R10.64+0x14], R19 ;  /* 0x000014130a007986 */ /* 0x0209e8000c101910 */
[----:B--2---:R-:W2:Y:S04]  /*06c0*/  LDG.E R21, desc[UR16][R8.64+0x18] ;  /* 0x0000181008157981 */ /* 0x004ea8000c1e1900 */
[----:B--2---:R4:W-:Y:S04]  /*06d0*/  STG.E desc[UR16][R10.64+0x18], R21 ;  /* 0x000018150a007986 */ /* 0x0049e8000c101910 */
[----:B---3--:R-:W2:Y:S01]  /*06e0*/  LDG.E R23, desc[UR16][R8.64+0x1c] ;  /* 0x00001c1008177981 */ /* 0x008ea2000c1e1900 */
[----:B------:R-:W-:Y:S01]  /*06f0*/  UIADD3 UR11, UPT, UPT, UR11, 0x10, URZ ;  /* 0x000000100b0b7890 */ /* 0x000fe2000fffe0ff */
[----:B------:R-:W-:Y:S01]  /*0700*/  VIADD R13, R13, 0x10 ;  /* 0x000000100d0d7836 */ /* 0x000fe20000000000 */
[----:B------:R-:W-:-:S02]  /*0710*/  IADD3 R12, PT, PT, R12, 0x10, RZ ;  /* 0x000000100c0c7810 */ /* 0x000fc40007ffe0ff */
[----:B------:R-:W-:Y:S01]  /*0720*/  UISETP.NE.AND UP0, UPT, UR11, URZ, UPT ;  /* 0x000000ff0b00728c */ /* 0x000fe2000bf05270 */
[----:B--2---:R4:W-:Y:S08]  /*0730*/  STG.E desc[UR16][R10.64+0x1c], R23 ;  /* 0x00001c170a007986 */ /* 0x0049f0000c101910 */
[----:B------:R-:W-:Y:S05]  /*0740*/  BRA.U UP0, `(.L_x_1) ;  /* 0xfffffffd00547547 */ /* 0x000fea000b83ffff */
.L_x_0:
[----:B------:R-:W-:-:S13]  /*0750*/  ISETP.NE.AND P1, PT, R14, RZ, PT ;  /* 0x000000ff0e00720c */ /* 0x000fda0003f25270 */
[----:B------:R-:W-:Y:S05]  /*0760*/  @!P1 BRA `(.L_x_2) ;  /* 0x0000000400009947 */ /* 0x000fea0003800000 */
[----:B------:R-:W-:Y:S01]  /*0770*/  VIADD R8, R14, 0xffffffff ;  /* 0xffffffff0e087836 */ /* 0x000fe20000000000 */
[----:B------:R-:W-:-:S04]  /*0780*/  ISETP.NE.AND P2, PT, R15, RZ, PT ;  /* 0x000000ff0f00720c */ /* 0x000fc80003f45270 */
[----:B------:R-:W-:-:S13]  /*0790*/  ISETP.GE.U32.AND P1, PT, R8, 0x7, PT ;  /* 0x000000070800780c */ /* 0x000fda0003f26070 */
[----:B------:R-:W-:Y:S05]  /*07a0*/  @!P1 BRA `(.L_x_3) ;  /* 0x00000000005c9947 */ /* 0x000fea0003800000 */
[----:B------:R-:W0:Y:S01]  /*07b0*/  LDC.64 R8, c[0x0][0x380] ;  /* 0x0000e000ff087b82 */ /* 0x000e220000000a00 */
[----:B----4-:R-:W-:-:S05]  /*07c0*/  IADD3 R11, PT, PT, R5, UR6, RZ ;  /* 0x00000006050b7c10 */ /* 0x010fca000fffe0ff */
[----:B0-----:R-:W-:Y:S02]  /*07d0*/  IMAD.WIDE R8, R11, 0x4, R8 ;  /* 0x000000040b087825 */ /* 0x001fe400078e0208 */
[----:B------:R-:W0:Y:S03]  /*07e0*/  LDC.64 R10, c[0x0][0x388] ;  /* 0x0000e200ff0a7b82 */ /* 0x000e260000000a00 */
[----:B------:R-:W2:Y:S01]  /*07f0*/  LDG.E R17, desc[UR16][R8.64] ;  /* 0x0000001008117981 */ /* 0x000ea2000c1e1900 */
[----:B------:R-:W-:-:S04]  /*0800*/  VIADD R13, R7, UR6 ;  /* 0x00000006070d7c36 */ /* 0x000fc80008000000 */
[----:B0-----:R-:W-:-:S05]  /*0810*/  IMAD.WIDE R10, R13, 0x4, R10 ;  /* 0x000000040d0a7825 */ /* 0x001fca00078e020a */
[----:B--2---:R0:W-:Y:S04]  /*0820*/  STG.E desc[UR16][R10.64], R17 ;  /* 0x000000110a007986 */ /* 0x0041e8000c101910 */
[----:B------:R-:W2:Y:S04]  /*0830*/  LDG.E R13, desc[UR16][R8.64+0x4] ;  /* 0x00000410080d7981 */ /* 0x000ea8000c1e1900 */
[----:B--2---:R1:W-:Y:S04]  /*0840*/  STG.E desc[UR16][R10.64+0x4], R13 ;  /* 0x0000040d0a007986 */ /* 0x0043e8000c101910 */
[----:B------:R-:W2:Y:S04]  /*0850*/  LDG.E R19, desc[UR16][R8.64+0x8] ;  /* 0x0000081008137981 */ /* 0x000ea8000c1e1900 */
[----:B--2---:R2:W-:Y:S04]  /*0860*/  STG.E desc[UR16][R10.64+0x8], R19 ;  /* 0x000008130a007986 */ /* 0x0045e8000c101910 */
[----:B------:R-:W3:Y:S04]  /*0870*/  LDG.E R21, desc[UR16][R8.64+0xc] ;  /* 0x00000c1008157981 */ /* 0x000ee8000c1e1900 */
[----:B---3--:R2:W-:Y:S04]  /*0880*/  STG.E desc[UR16][R10.64+0xc], R21 ;  /* 0x00000c150a007986 */ /* 0x0085e8000c101910 */
[----:B------:R-:W3:Y:S04]  /*0890*/  LDG.E R23, desc[UR16][R8.64+0x10] ;  /* 0x0000101008177981 */ /* 0x000ee8000c1e1900 */
[----:B---3--:R2:W-:Y:S04]  /*08a0*/  STG.E desc[UR16][R10.64+0x10], R23 ;  /* 0x000010170a007986 */ /* 0x0085e8000c101910 */
[----:B------:R-:W3:Y:S04]  /*08b0*/  LDG.E R25, desc[UR16][R8.64+0x14] ;  /* 0x0000141008197981 */ /* 0x000ee8000c1e1900 */
[----:B---3--:R2:W-:Y:S04]  /*08c0*/  STG.E desc[UR16][R10.64+0x14], R25 ;  /* 0x000014190a007986 */ /* 0x0085e8000c101910 */
[----:B0-----:R-:W3:Y:S04]  /*08d0*/  LDG.E R17, desc[UR16][R8.64+0x18] ;  /* 0x0000181008117981 */ /* 0x001ee8000c1e1900 */
[----:B---3--:R2:W-:Y:S04]  /*08e0*/  STG.E desc[UR16][R10.64+0x18], R17 ;  /* 0x000018110a007986 */ /* 0x0085e8000c101910 */
[----:B-1----:R-:W3:Y:S01]  /*08f0*/  LDG.E R13, desc[UR16][R8.64+0x1c] ;  /* 0x00001c10080d7981 */ /* 0x002ee2000c1e1900 */
[----:B------:R-:W-:-:S03]  /*0900*/  UIADD3 UR6, UPT, UPT, UR6, 0x8, URZ ;  /* 0x0000000806067890 */ /* 0x000fc6000fffe0ff */
[----:B---3--:R2:W-:Y:S09]  /*0910*/  STG.E desc[UR16][R10.64+0x1c], R13 ;  /* 0x00001c0d0a007986 */ /* 0x0085f2000c101910 */
.L_x_3:
[----:B------:R-:W-:Y:S05]  /*0920*/  @!P2 BRA `(.L_x_2) ;  /* 0x000000000090a947 */ /* 0x000fea0003800000 */
[----:B------:R-:W-:Y:S02]  /*0930*/  IADD3 R8, PT, PT, R15, -0x1, RZ ;  /* 0xffffffff0f087810 */ /* 0x000fe40007ffe0ff */
[----:B------:R-:W-:Y:S02]  /*0940*/  ISETP.NE.AND P2, PT, R4, RZ, PT ;  /* 0x000000ff0400720c */ /* 0x000fe40003f45270 */
[----:B------:R-:W-:-:S13]  /*0950*/  ISETP.GE.U32.AND P1, PT, R8, 0x3, PT ;  /* 0x000000030800780c */ /* 0x000fda0003f26070 */
[----:B------:R-:W-:Y:S05]  /*0960*/  @!P1 BRA `(.L_x_4) ;  /* 0x00000000003c9947 */ /* 0x000fea0003800000 */
[----:B------:R-:W0:Y:S01]  /*0970*/  LDC.64 R8, c[0x0][0x380] ;  /* 0x0000e000ff087b82 */ /* 0x000e220000000a00 */
[----:B--2-4-:R-:W-:-:S04]  /*0980*/  VIADD R11, R5, UR6 ;  /* 0x00000006050b7c36 */ /* 0x014fc80008000000 */
[----:B0-----:R-:W-:-:S03]  /*0990*/  IMAD.WIDE R8, R11, 0x4, R8 ;  /* 0x000000040b087825 */ /* 0x001fc600078e0208 */
[----:B------:R-:W0:Y:S02]  /*09a0*/  LDC.64 R10, c[0x0][0x388] ;  /* 0x0000e200ff0a7b82 */ /* 0x000e240000000a00 */
[----:B------:R-:W2:Y:S01]  /*09b0*/  LDG.E R13, desc[UR16][R8.64] ;  /* 0x00000010080d7981 */ /* 0x000ea2000c1e1900 */
[----:B------:R-:W-:-:S05]  /*09c0*/  IADD3 R17, PT, PT, R7, UR6, RZ ;  /* 0x0000000607117c10 */ /* 0x000fca000fffe0ff */
[----:B0-----:R-:W-:-:S05]  /*09d0*/  IMAD.WIDE R10, R17, 0x4, R10 ;  /* 0x00000004110a7825 */ /* 0x001fca00078e020a */
[----:B--2---:R0:W-:Y:S04]  /*09e0*/  STG.E desc[UR16][R10.64], R13 ;  /* 0x0000000d0a007986 */ /* 0x0041e8000c101910 */
[----:B------:R-:W2:Y:S04]  /*09f0*/  LDG.E R17, desc[UR16][R8.64+0x4] ;  /* 0x0000041008117981 */ /* 0x000ea8000c1e1900 */
[----:B--2---:R0:W-:Y:S04]  /*0a00*/  STG.E desc[UR16][R10.64+0x4], R17 ;  /* 0x000004110a007986 */ /* 0x0041e8000c101910 */
[----:B------:R-:W2:Y:S04]  /*0a10*/  LDG.E R19, desc[UR16][R8.64+0x8] ;  /* 0x0000081008137981 */ /* 0x000ea8000c1e1900 */
[----:B--2---:R0:W-:Y:S04]  /*0a20*/  STG.E desc[UR16][R10.64+0x8], R19 ;  /* 0x000008130a007986 */ /* 0x0041e8000c101910 */
[----:B------:R-:W2:Y:S01]  /*0a30*/  LDG.E R21, desc[UR16][R8.64+0xc] ;  /* 0x00000c1008157981 */ /* 0x000ea2000c1e1900 */
[----:B------:R-:W-:-:S03]  /*0a40*/  UIADD3 UR6, UPT, UPT, UR6, 0x4, URZ ;  /* 0x0000000406067890 */ /* 0x000fc6000fffe0ff */
[----:B--2---:R0:W-:Y:S09]  /*0a50*/  STG.E desc[UR16][R10.64+0xc], R21 ;  /* 0x00000c150a007986 */ /* 0x0041f2000c101910 */
.L_x_4:
[----:B------:R-:W-:Y:S05]  /*0a60*/  @!P2 BRA `(.L_x_2) ;  /* 0x000000000040a947 */ /* 0x000fea0003800000 */
[----:B------:R-:W1:Y:S01]  /*0a70*/  LDC.64 R8, c[0x0][0x380] ;  /* 0x0000e000ff087b82 */ /* 0x000e620000000a00 */
[----:B------:R-:W-:-:S07]  /*0a80*/  VIADD R5, R5, UR6 ;  /* 0x0000000605057c36 */ /* 0x000fce0008000000 */
[----:B0-2-4-:R-:W0:Y:S01]  /*0a90*/  LDC.64 R10, c[0x0][0x388] ;  /* 0x0000e200ff0a7b82 */ /* 0x015e220000000a00 */
[----:B-1----:R-:W-:-:S05]  /*0aa0*/  IMAD.WIDE R8, R5, 0x4, R8 ;  /* 0x0000000405087825 */ /* 0x002fca00078e0208 */
[----:B------:R-:W2:Y:S01]  /*0ab0*/  LDG.E R5, desc[UR16][R8.64] ;  /* 0x0000001008057981 */ /* 0x000ea2000c1e1900 */
[----:B------:R-:W-:Y:S02]  /*0ac0*/  ISETP.NE.AND P1, PT, R4, 0x1, PT ;  /* 0x000000010400780c */ /* 0x000fe40003f25270 */
[----:B------:R-:W-:-:S05]  /*0ad0*/  IADD3 R7, PT, PT, R7, UR6, RZ ;  /* 0x0000000607077c10 */ /* 0x000fca000fffe0ff */
[----:B0-----:R-:W-:-:S05]  /*0ae0*/  IMAD.WIDE R10, R7, 0x4, R10 ;  /* 0x00000004070a7825 */ /* 0x001fca00078e020a */
[----:B--2---:R1:W-:Y:S01]  /*0af0*/  STG.E desc[UR16][R10.64], R5 ;  /* 0x000000050a007986 */ /* 0x0043e2000c101910 */
[----:B------:R-:W-:Y:S05]  /*0b00*/  @!P1 BRA `(.L_x_2) ;  /* 0x0000000000189947 */ /* 0x000fea0003800000 */
[----:B-1----:R-:W2:Y:S01]  /*0b10*/  LDG.E R5, desc[UR16][R8.64+0x4] ;  /* 0x0000041008057981 */ /* 0x002ea2000c1e1900 */
[----:B------:R-:W-:-:S03]  /*0b20*/  ISETP.NE.AND P1, PT, R4, 0x2, PT ;  /* 0x000000020400780c */ /* 0x000fc60003f25270 */
[----:B--2---:R3:W-:Y:S10]  /*0b30*/  STG.E desc[UR16][R10.64+0x4], R5 ;  /* 0x000004050a007986 */ /* 0x0047f4000c101910 */
[----:B------:R-:W-:Y:S05]  /*0b40*/  @!P1 BRA `(.L_x_2) ;  /* 0x0000000000089947 */ /* 0x000fea0003800000 */
[----:B------:R-:W2:Y:S04]  /*0b50*/  LDG.E R9, desc[UR16][R8.64+0x8] ;  /* 0x0000081008097981 */ /* 0x000ea8000c1e1900 */
[----:B--2---:R0:W-:Y:S02]  /*0b60*/  STG.E desc[UR16][R10.64+0x8], R9 ;  /* 0x000008090a007986 */ /* 0x0041e4000c101910 */
.L_x_2:
[----:B------:R-:W-:Y:S05]  /*0b70*/  @P0 BRA `(.L_x_5) ;  /* 0xfffffff800040947 */ /* 0x000fea000383ffff */
[----:B------:R-:W5:Y:S01]  /*0b80*/  LDCU UR5, c[0x0][0x390] ;  /* 0x00007200ff0577ac */ /* 0x000f620008000800 */
[----:B------:R-:W-:-:S04]  /*0b90*/  UIADD3 UR4, UPT, UPT, UR4, 0x1, URZ ;  /* 0x0000000104047890 */ /* 0x000fc8000fffe0ff */
[----:B-----5:R-:W-:-:S09]  /*0ba0*/  UISETP.NE.AND UP0, UPT, UR4, UR5, UPT ;  /* 0x000000050400728c */ /* 0x020fd2000bf05270 */
[----:B------:R-:W-:Y:S05]  /*0bb0*/  BRA.U UP0, `(.L_x_6) ;  /* 0xfffffff500e87547 */ /* 0x000fea000b83ffff */
[----:B------:R-:W-:Y:S05]  /*0bc0*/  EXIT ;  /* 0x000000000000794d */ /* 0x000fea0003800000 */
.L_x_7:
[----:B------:R-:W-:-:S00]  /*0bd0*/  BRA `(.L_x_7) ;  /* 0xfffffffc00fc7947 */ /* 0x000fc0000383ffff */
[----:B------:R-:W-:-:S00]  /*0be0*/  NOP ;  /* 0x0000000000007918 */ /* 0x000fc00000000000 */
        /* <DEDUP_REMOVED lines=9> */
.L_x_8:


//--------------------- .nv.shared.reserved.0     --------------------------
	.section	.nv.shared.reserved.0,"aw",@nobits
	.weak		__nv_reservedSMEM_offset_0_alias
	.size		__nv_reservedSMEM_offset_0_alias, 0, 64
	.other		__nv_reservedSMEM_offset_0_alias,@"STO_CUDA_RESERVED_SHARED STV_DEFAULT"
__nv_reservedSMEM_offset_0_alias:
	.zero		0
	.zero		64


//--------------------- .nv.constant0._Z6im2colPPPfS0_iiiiiii --------------------------
	.section	.nv.constant0._Z6im2colPPPfS0_iiiiiii,"a",@progbits
	.sectionflags	@""
	.align	4
.nv.constant0._Z6im2colPPPfS0_iiiiiii:
	.zero		940


//--------------------- SYMBOLS --------------------------

	.type		.nv.reservedSmem.offset0,@object
	.size		.nv.reservedSmem.offset0,0x4
